//
// Generated by NVIDIA NVVM Compiler
//
// Compiler Build ID: CL-36424714
// Cuda compilation tools, release 13.0, V13.0.88
// Based on NVVM 20.0.0
//

.version 9.0
.target sm_100
.address_size 64

	// .globl	_Z11helloKernelv
.extern .func  (.param .b32 func_retval0) vprintf
(
	.param .b64 vprintf_param_0,
	.param .b64 vprintf_param_1
)
;
.global .align 1 .b8 $str[42] = {72, 101, 108, 108, 111, 44, 32, 87, 111, 114, 108, 100, 33, 32, 102, 114, 111, 109, 32, 116, 104, 114, 101, 97, 100, 32, 37, 100, 32, 111, 102, 32, 98, 108, 111, 99, 107, 32, 37, 100, 10};

.visible .entry _Z11helloKernelv()
{
	.local .align 8 .b8 	__local_depot0[8];
	.reg .b64 	%SP;
	.reg .b64 	%SPL;
	.reg .b32 	%r<5>;
	.reg .b64 	%rd<5>;

	mov.u64 	%SPL, __local_depot0;
	cvta.local.u64 	%SP, %SPL;
	add.u64 	%rd1, %SP, 0;
	add.u64 	%rd2, %SPL, 0;
	mov.u32 	%r1, %tid.x;
	mov.u32 	%r2, %ctaid.x;
	st.local.v2.u32 	[%rd2], {%r1, %r2};
	mov.u64 	%rd3, $str;
	cvta.global.u64 	%rd4, %rd3;
	{ // callseq 0, 0
	.param .b64 param0;
	st.param.b64 	[param0], %rd4;
	.param .b64 param1;
	st.param.b64 	[param1], %rd1;
	.param .b32 retval0;
	call.uni (retval0), 
	vprintf, 
	(
	param0, 
	param1
	);
	ld.param.b32 	%r3, [retval0];
	} // callseq 0
	ret;

}


// ===== COMPILED SASS (sm_100) =====

	.target	sm_100

	.elftype	@"ET_EXEC"


//--------------------- .note.nv.tkinfo           --------------------------
	.section	.note.nv.tkinfo,"",@"SHT_NOTE"
	.sectionflags	@"SHF_NOTE_NV_TKINFO"
	.tkinfo
        /*0018*/ 	.word	0x00000002
        /*0030*/ 	.string	""
        /*0030*/ 	.string	"ptxas"
        /*0030*/ 	.string	"Cuda compilation tools, release 13.0, V13.0.88"
        /*0030*/ 	.string	"Build cuda_13.0.r13.0/compiler.36424714_0"
        /*0030*/ 	.string	"-arch sm_100 -m 64 "



//--------------------- .note.nv.cuinfo           --------------------------
	.section	.note.nv.cuinfo,"",@"SHT_NOTE"
	.sectionflags	@"SHF_NOTE_NV_CUINFO"
        /*0018*/ 	.short	0x0002
        /*001a*/ 	.short	0x0064
        /*001c*/ 	.short	0x0082
	.zero		2


//--------------------- .nv.info                  --------------------------
	.section	.nv.info,"",@"SHT_CUDA_INFO"
	.align	4


	//----- nvinfo : EIATTR_REGCOUNT
	.align		4
        /*0000*/ 	.byte	0x04, 0x2f
        /*0002*/ 	.short	(.L_2 - .L_1)
	.align		4
.L_1:
        /*0004*/ 	.word	index@(_Z11helloKernelv)
        /*0008*/ 	.word	0x00000018


	//----- nvinfo : EIATTR_FRAME_SIZE
	.align		4
.L_2:
        /*000c*/ 	.byte	0x04, 0x11
        /*000e*/ 	.short	(.L_4 - .L_3)
	.align		4
.L_3:
        /*0010*/ 	.word	index@(_Z11helloKernelv)
        /*0014*/ 	.word	0x00000008


	//----- nvinfo : EIATTR_MIN_STACK_SIZE
	.align		4
.L_4:
        /*0018*/ 	.byte	0x04, 0x12
        /*001a*/ 	.short	(.L_6 - .L_5)
	.align		4
.L_5:
        /*001c*/ 	.word	index@(_Z11helloKernelv)
        /*0020*/ 	.word	0x00000008
.L_6:


//--------------------- .nv.compat                --------------------------
	.section	.nv.compat,"",@"SHT_CUDA_COMPAT_INFO"
	.align	4
        /*0000*/ 	.byte	0x02, 0x09, 0x00, 0x00, 0x02, 0x02, 0x01, 0x00, 0x02, 0x05, 0x05, 0x00, 0x03, 0x07, 0x01, 0x01
        /*0010*/ 	.byte	0x02, 0x03, 0x00, 0x00, 0x02, 0x06, 0x01, 0x00, 0x04, 0x0b, 0x08, 0x00, 0x09, 0x00, 0x00, 0x00
        /*0020*/ 	.byte	0x00, 0x00, 0x00, 0x00


//--------------------- .nv.info._Z11helloKernelv --------------------------
	.section	.nv.info._Z11helloKernelv,"",@"SHT_CUDA_INFO"
	.sectionflags	@""
	.align	4


	//----- nvinfo : EIATTR_CUDA_API_VERSION
	.align		4
        /*0000*/ 	.byte	0x04, 0x37
        /*0002*/ 	.short	(.L_8 - .L_7)
.L_7:
        /*0004*/ 	.word	0x00000082


	//----- nvinfo : EIATTR_SPARSE_MMA_MASK
	.align		4
.L_8:
        /*0008*/ 	.byte	0x03, 0x50
        /*000a*/ 	.short	0x0000


	//----- nvinfo : EIATTR_MAXREG_COUNT
	.align		4
        /*000c*/ 	.byte	0x03, 0x1b
        /*000e*/ 	.short	0x00ff


	//----- nvinfo : EIATTR_EXTERNS
	.align		4
        /*0010*/ 	.byte	0x04, 0x0f
        /*0012*/ 	.short	(.L_10 - .L_9)


	//   ....[0]....
	.align		4
.L_9:
        /*0014*/ 	.word	index@(vprintf)


	//----- nvinfo : EIATTR_MERCURY_ISA_VERSION
	.align		4
.L_10:
        /*0018*/ 	.byte	0x03, 0x5f
        /*001a*/ 	.short	0x0101


	//----- nvinfo : EIATTR_VRC_CTA_INIT_COUNT
	.align		4
        /*001c*/ 	.byte	0x02, 0x4a
	.zero		1
	.zero		1


	//----- nvinfo : EIATTR_SYSCALL_OFFSETS
	.align		4
        /*0020*/ 	.byte	0x04, 0x46
        /*0022*/ 	.short	(.L_12 - .L_11)


	//   ....[0]....
.L_11:
        /*0024*/ 	.word	0x000000f0


	//----- nvinfo : EIATTR_EXIT_INSTR_OFFSETS
	.align		4
.L_12:
        /*0028*/ 	.byte	0x04, 0x1c
        /*002a*/ 	.short	(.L_14 - .L_13)


	//   ....[0]....
.L_13:
        /*002c*/ 	.word	0x00000100


	//----- nvinfo : EIATTR_SW_WAR
	.align		4
.L_14:
        /*0030*/ 	.byte	0x04, 0x36
        /*0032*/ 	.short	(.L_16 - .L_15)
.L_15:
        /*0034*/ 	.word	0x00000008
.L_16:


//--------------------- .nv.callgraph             --------------------------
	.section	.nv.callgraph,"",@"SHT_CUDA_CALLGRAPH"
	.align	4
	.sectionentsize	8
	.align		4
        /*0000*/ 	.word	0x00000000
	.align		4
        /*0004*/ 	.word	0xffffffff
	.align		4
        /*0008*/ 	.word	index@(_Z11helloKernelv)
	.align		4
        /*000c*/ 	.word	index@(vprintf)
	.align		4
        /*0010*/ 	.word	0x00000000
	.align		4
        /*0014*/ 	.word	0xfffffffe
	.align		4
        /*0018*/ 	.word	0x00000000
	.align		4
        /*001c*/ 	.word	0xfffffffd
	.align		4
        /*0020*/ 	.word	0x00000000
	.align		4
        /*0024*/ 	.word	0xfffffffc


//--------------------- .nv.constant4             --------------------------
	.section	.nv.constant4,"a",@progbits
	.align	8
	.align		8
.nv.constant4:
        /*0000*/ 	.dword	vprintf
	.align		8
        /*0008*/ 	.dword	$str


//--------------------- .text._Z11helloKernelv    --------------------------
	.section	.text._Z11helloKernelv,"ax",@progbits
	.align	128
        .global         _Z11helloKernelv
        .type           _Z11helloKernelv,@function
        .size           _Z11helloKernelv,(.L_x_2 - _Z11helloKernelv)
        .other          _Z11helloKernelv,@"STO_CUDA_ENTRY STV_DEFAULT"
_Z11helloKernelv:
.text._Z11helloKernelv:
[----:B------:R-:W0:Y:S01]  /*0000*/  LDC R1, c[0x0][0x37c] ;  /* 0x0000df00ff017b82 */ /* 0x000e220000000800 */
[----:B------:R-:W1:Y:S01]  /*0010*/  S2R R8, SR_TID.X ;  /* 0x0000000000087919 */ /* 0x000e620000002100 */
[----:B0-----:R-:W-:Y:S01]  /*0020*/  VIADD R1, R1, 0xfffffff8 ;  /* 0xfffffff801017836 */ /* 0x001fe20000000000 */
[----:B------:R-:W-:Y:S01]  /*0030*/  MOV R0, 0x0 ;  /* 0x0000000000007802 */ /* 0x000fe20000000f00 */
[----:B------:R-:W0:Y:S01]  /*0040*/  LDCU UR4, c[0x0][0x2f8] ;  /* 0x00005f00ff0477ac */ /* 0x000e220008000800 */
[----:B------:R-:W1:Y:S03]  /*0050*/  S2R R9, SR_CTAID.X ;  /* 0x0000000000097919 */ /* 0x000e660000002500 */
[----:B------:R2:W3:Y:S01]  /*0060*/  LDC.64 R2, c[0x4][R0] ;  /* 0x0100000000027b82 */ /* 0x0004e20000000a00 */
[----:B------:R-:W4:Y:S01]  /*0070*/  LDCU.64 UR6, c[0x4][0x8] ;  /* 0x01000100ff0677ac */ /* 0x000f220008000a00 */
[----:B------:R-:W5:Y:S01]  /*0080*/  LDCU UR5, c[0x0][0x2fc] ;  /* 0x00005f80ff0577ac */ /* 0x000f620008000800 */
[----:B0-----:R-:W-:Y:S01]  /*0090*/  IADD3 R6, P0, PT, R1, UR4, RZ ;  /* 0x0000000401067c10 */ /* 0x001fe2000ff1e0ff */
[----:B----4-:R-:W-:Y:S01]  /*00a0*/  IMAD.U32 R4, RZ, RZ, UR6 ;  /* 0x00000006ff047e24 */ /* 0x010fe2000f8e00ff */
[----:B------:R-:W-:-:S03]  /*00b0*/  MOV R5, UR7 ;  /* 0x0000000700057c02 */ /* 0x000fc60008000f00 */
[----:B-----5:R-:W-:Y:S01]  /*00c0*/  IMAD.X R7, RZ, RZ, UR5, P0 ;  /* 0x00000005ff077e24 */ /* 0x020fe200080e06ff */
[----:B-1----:R2:W-:Y:S07]  /*00d0*/  STL.64 [R1], R8 ;  /* 0x0000000801007387 */ /* 0x0025ee0000100a00 */
[----:B------:R-:W-:-:S07]  /*00e0*/  LEPC R20, `(.L_x_0) ;  /* 0x000000001014794e */ /* 0x000fce0000000000 */
[----:B--23--:R-:W-:Y:S05]  /*00f0*/  CALL.ABS.NOINC R2 ;  /* 0x0000000002007343 */ /* 0x00cfea0003c00000 */
.L_x_0:
[----:B------:R-:W-:Y:S05]  /*0100*/  EXIT ;  /* 0x000000000000794d */ /* 0x000fea0003800000 */
.L_x_1:
[----:B------:R-:W-:-:S00]  /*0110*/  BRA `(.L_x_1) ;  /* 0xfffffffc00fc7947 */ /* 0x000fc0000383ffff */
[----:B------:R-:W-:-:S00]  /*0120*/  NOP ;  /* 0x0000000000007918 */ /* 0x000fc00000000000 */
        /* <DEDUP_REMOVED lines=13> */
.L_x_2:


//--------------------- .nv.global.init           --------------------------
	.section	.nv.global.init,"aw",@progbits
.nv.global.init:
	.type		$str,@object
	.size		$str,(.L_0 - $str)
$str:
        /*0000*/ 	.byte	0x48, 0x65, 0x6c, 0x6c, 0x6f, 0x2c, 0x20, 0x57, 0x6f, 0x72, 0x6c, 0x64, 0x21, 0x20, 0x66, 0x72
        /*0010*/ 	.byte	0x6f, 0x6d, 0x20, 0x74, 0x68, 0x72, 0x65, 0x61, 0x64, 0x20, 0x25, 0x64, 0x20, 0x6f, 0x66, 0x20
        /*0020*/ 	.byte	0x62, 0x6c, 0x6f, 0x63, 0x6b, 0x20, 0x25, 0x64, 0x0a, 0x00
.L_0:


//--------------------- .nv.shared.reserved.0     --------------------------
	.section	.nv.shared.reserved.0,"aw",@nobits
	.weak		__nv_reservedSMEM_offset_0_alias
	.size		__nv_reservedSMEM_offset_0_alias, 0, 64
	.other		__nv_reservedSMEM_offset_0_alias,@"STO_CUDA_RESERVED_SHARED STV_DEFAULT"
__nv_reservedSMEM_offset_0_alias:
	.zero		0
	.zero		64


//--------------------- .nv.constant0._Z11helloKernelv --------------------------
	.section	.nv.constant0._Z11helloKernelv,"a",@progbits
	.sectionflags	@""
	.align	4
.nv.constant0._Z11helloKernelv:
	.zero		896


//--------------------- SYMBOLS --------------------------

	.type		.nv.reservedSmem.offset0,@object
	.size		.nv.reservedSmem.offset0,0x4
	.type		vprintf,@function
